//
// Generated by NVIDIA NVVM Compiler
//
// Compiler Build ID: CL-36424714
// Cuda compilation tools, release 13.0, V13.0.88
// Based on NVVM 20.0.0
//

.version 9.0
.target sm_100
.address_size 64

	// .globl	_Z11matmulTiledPiS_S_i
// _ZZ11matmulTiledPiS_S_iE1A has been demoted
// _ZZ11matmulTiledPiS_S_iE1B has been demoted

.visible .entry _Z11matmulTiledPiS_S_i(
	.param .u64 .ptr .align 1 _Z11matmulTiledPiS_S_i_param_0,
	.param .u64 .ptr .align 1 _Z11matmulTiledPiS_S_i_param_1,
	.param .u64 .ptr .align 1 _Z11matmulTiledPiS_S_i_param_2,
	.param .u32 _Z11matmulTiledPiS_S_i_param_3
)
{
	.reg .pred 	%p<3>;
	.reg .b32 	%r<94>;
	.reg .b64 	%rd<13>;
	// demoted variable
	.shared .align 4 .b8 _ZZ11matmulTiledPiS_S_iE1A[1024];
	// demoted variable
	.shared .align 4 .b8 _ZZ11matmulTiledPiS_S_iE1B[1024];
	ld.param.u64 	%rd3, [_Z11matmulTiledPiS_S_i_param_0];
	ld.param.u64 	%rd4, [_Z11matmulTiledPiS_S_i_param_1];
	ld.param.u64 	%rd5, [_Z11matmulTiledPiS_S_i_param_2];
	ld.param.u32 	%r22, [_Z11matmulTiledPiS_S_i_param_3];
	mov.u32 	%r1, %tid.x;
	mov.u32 	%r2, %tid.y;
	mov.u32 	%r24, %ctaid.x;
	mov.u32 	%r25, %ctaid.y;
	shl.b32 	%r26, %r25, 4;
	add.s32 	%r3, %r26, %r2;
	shl.b32 	%r4, %r24, 4;
	setp.lt.s32 	%p1, %r22, 1;
	mov.b32 	%r93, 0;
	@%p1 bra 	$L__BB0_3;
	add.s32 	%r28, %r22, 15;
	shr.u32 	%r29, %r28, 4;
	shl.b32 	%r30, %r2, 4;
	add.s32 	%r31, %r30, %r1;
	shl.b32 	%r32, %r31, 2;
	mov.u32 	%r33, _ZZ11matmulTiledPiS_S_iE1A;
	add.s32 	%r5, %r33, %r32;
	mov.u32 	%r34, _ZZ11matmulTiledPiS_S_iE1B;
	add.s32 	%r6, %r34, %r32;
	shl.b32 	%r35, %r2, 6;
	add.s32 	%r7, %r33, %r35;
	shl.b32 	%r36, %r1, 2;
	add.s32 	%r8, %r34, %r36;
	neg.s32 	%r91, %r29;
	mad.lo.s32 	%r37, %r2, %r22, %r1;
	add.s32 	%r90, %r37, %r4;
	shl.b32 	%r11, %r22, 4;
	mad.lo.s32 	%r89, %r22, %r3, %r1;
	cvta.to.global.u64 	%rd1, %rd3;
	cvta.to.global.u64 	%rd2, %rd4;
	mov.b32 	%r93, 0;
$L__BB0_2:
	mul.wide.s32 	%rd6, %r89, 4;
	add.s64 	%rd7, %rd1, %rd6;
	ld.global.u32 	%r38, [%rd7];
	st.shared.u32 	[%r5], %r38;
	mul.wide.s32 	%rd8, %r90, 4;
	add.s64 	%rd9, %rd2, %rd8;
	ld.global.u32 	%r39, [%rd9];
	st.shared.u32 	[%r6], %r39;
	bar.sync 	0;
	ld.shared.u32 	%r40, [%r7];
	ld.shared.u32 	%r41, [%r8];
	mad.lo.s32 	%r42, %r41, %r40, %r93;
	ld.shared.u32 	%r43, [%r7+4];
	ld.shared.u32 	%r44, [%r8+64];
	mad.lo.s32 	%r45, %r44, %r43, %r42;
	ld.shared.u32 	%r46, [%r7+8];
	ld.shared.u32 	%r47, [%r8+128];
	mad.lo.s32 	%r48, %r47, %r46, %r45;
	ld.shared.u32 	%r49, [%r7+12];
	ld.shared.u32 	%r50, [%r8+192];
	mad.lo.s32 	%r51, %r50, %r49, %r48;
	ld.shared.u32 	%r52, [%r7+16];
	ld.shared.u32 	%r53, [%r8+256];
	mad.lo.s32 	%r54, %r53, %r52, %r51;
	ld.shared.u32 	%r55, [%r7+20];
	ld.shared.u32 	%r56, [%r8+320];
	mad.lo.s32 	%r57, %r56, %r55, %r54;
	ld.shared.u32 	%r58, [%r7+24];
	ld.shared.u32 	%r59, [%r8+384];
	mad.lo.s32 	%r60, %r59, %r58, %r57;
	ld.shared.u32 	%r61, [%r7+28];
	ld.shared.u32 	%r62, [%r8+448];
	mad.lo.s32 	%r63, %r62, %r61, %r60;
	ld.shared.u32 	%r64, [%r7+32];
	ld.shared.u32 	%r65, [%r8+512];
	mad.lo.s32 	%r66, %r65, %r64, %r63;
	ld.shared.u32 	%r67, [%r7+36];
	ld.shared.u32 	%r68, [%r8+576];
	mad.lo.s32 	%r69, %r68, %r67, %r66;
	ld.shared.u32 	%r70, [%r7+40];
	ld.shared.u32 	%r71, [%r8+640];
	mad.lo.s32 	%r72, %r71, %r70, %r69;
	ld.shared.u32 	%r73, [%r7+44];
	ld.shared.u32 	%r74, [%r8+704];
	mad.lo.s32 	%r75, %r74, %r73, %r72;
	ld.shared.u32 	%r76, [%r7+48];
	ld.shared.u32 	%r77, [%r8+768];
	mad.lo.s32 	%r78, %r77, %r76, %r75;
	ld.shared.u32 	%r79, [%r7+52];
	ld.shared.u32 	%r80, [%r8+832];
	mad.lo.s32 	%r81, %r80, %r79, %r78;
	ld.shared.u32 	%r82, [%r7+56];
	ld.shared.u32 	%r83, [%r8+896];
	mad.lo.s32 	%r84, %r83, %r82, %r81;
	ld.shared.u32 	%r85, [%r7+60];
	ld.shared.u32 	%r86, [%r8+960];
	mad.lo.s32 	%r93, %r86, %r85, %r84;
	bar.sync 	0;
	add.s32 	%r91, %r91, 1;
	setp.ne.s32 	%p2, %r91, 0;
	add.s32 	%r90, %r90, %r11;
	add.s32 	%r89, %r89, 16;
	@%p2 bra 	$L__BB0_2;
$L__BB0_3:
	cvta.to.global.u64 	%rd10, %rd5;
	add.s32 	%r87, %r4, %r1;
	mad.lo.s32 	%r88, %r22, %r3, %r87;
	mul.wide.s32 	%rd11, %r88, 4;
	add.s64 	%rd12, %rd10, %rd11;
	st.global.u32 	[%rd12], %r93;
	ret;

}


// ===== COMPILED SASS (sm_100) =====

	.target	sm_100

	.elftype	@"ET_EXEC"


//--------------------- .note.nv.tkinfo           --------------------------
	.section	.note.nv.tkinfo,"",@"SHT_NOTE"
	.sectionflags	@"SHF_NOTE_NV_TKINFO"
	.tkinfo
        /*0018*/ 	.word	0x00000002
        /*0030*/ 	.string	""
        /*0030*/ 	.string	"ptxas"
        /*0030*/ 	.string	"Cuda compilation tools, release 13.0, V13.0.88"
        /*0030*/ 	.string	"Build cuda_13.0.r13.0/compiler.36424714_0"
        /*0030*/ 	.string	"-arch sm_100 -m 64 "



//--------------------- .note.nv.cuinfo           --------------------------
	.section	.note.nv.cuinfo,"",@"SHT_NOTE"
	.sectionflags	@"SHF_NOTE_NV_CUINFO"
        /*0018*/ 	.short	0x0002
        /*001a*/ 	.short	0x0064
        /*001c*/ 	.short	0x0082
	.zero		2


//--------------------- .nv.info                  --------------------------
	.section	.nv.info,"",@"SHT_CUDA_INFO"
	.align	4


	//----- nvinfo : EIATTR_REGCOUNT
	.align		4
        /*0000*/ 	.byte	0x04, 0x2f
        /*0002*/ 	.short	(.L_1 - .L_0)
	.align		4
.L_0:
        /*0004*/ 	.word	index@(_Z11matmulTiledPiS_S_i)
        /*0008*/ 	.word	0x00000020


	//----- nvinfo : EIATTR_FRAME_SIZE
	.align		4
.L_1:
        /*000c*/ 	.byte	0x04, 0x11
        /*000e*/ 	.short	(.L_3 - .L_2)
	.align		4
.L_2:
        /*0010*/ 	.word	index@(_Z11matmulTiledPiS_S_i)
        /*0014*/ 	.word	0x00000000


	//----- nvinfo : EIATTR_MIN_STACK_SIZE
	.align		4
.L_3:
        /*0018*/ 	.byte	0x04, 0x12
        /*001a*/ 	.short	(.L_5 - .L_4)
	.align		4
.L_4:
        /*001c*/ 	.word	index@(_Z11matmulTiledPiS_S_i)
        /*0020*/ 	.word	0x00000000
.L_5:


//--------------------- .nv.compat                --------------------------
	.section	.nv.compat,"",@"SHT_CUDA_COMPAT_INFO"
	.align	4
        /*0000*/ 	.byte	0x02, 0x09, 0x00, 0x00, 0x02, 0x02, 0x01, 0x00, 0x02, 0x05, 0x05, 0x00, 0x03, 0x07, 0x01, 0x01
        /*0010*/ 	.byte	0x02, 0x03, 0x00, 0x00, 0x02, 0x06, 0x01, 0x00, 0x04, 0x0b, 0x08, 0x00, 0x09, 0x00, 0x00, 0x00
        /*0020*/ 	.byte	0x00, 0x00, 0x00, 0x00


//--------------------- .nv.info._Z11matmulTiledPiS_S_i --------------------------
	.section	.nv.info._Z11matmulTiledPiS_S_i,"",@"SHT_CUDA_INFO"
	.sectionflags	@""
	.align	4


	//----- nvinfo : EIATTR_CUDA_API_VERSION
	.align		4
        /*0000*/ 	.byte	0x04, 0x37
        /*0002*/ 	.short	(.L_7 - .L_6)
.L_6:
        /*0004*/ 	.word	0x00000082


	//----- nvinfo : EIATTR_KPARAM_INFO
	.align		4
.L_7:
        /*0008*/ 	.byte	0x04, 0x17
        /*000a*/ 	.short	(.L_9 - .L_8)
.L_8:
        /*000c*/ 	.word	0x00000000
        /*0010*/ 	.short	0x0003
        /*0012*/ 	.short	0x0018
        /*0014*/ 	.byte	0x00, 0xf0, 0x11, 0x00


	//----- nvinfo : EIATTR_KPARAM_INFO
	.align		4
.L_9:
        /*0018*/ 	.byte	0x04, 0x17
        /*001a*/ 	.short	(.L_11 - .L_10)
.L_10:
        /*001c*/ 	.word	0x00000000
        /*0020*/ 	.short	0x0002
        /*0022*/ 	.short	0x0010
        /*0024*/ 	.byte	0x00, 0xf5, 0x21, 0x00


	//----- nvinfo : EIATTR_KPARAM_INFO
	.align		4
.L_11:
        /*0028*/ 	.byte	0x04, 0x17
        /*002a*/ 	.short	(.L_13 - .L_12)
.L_12:
        /*002c*/ 	.word	0x00000000
        /*0030*/ 	.short	0x0001
        /*0032*/ 	.short	0x0008
        /*0034*/ 	.byte	0x00, 0xf5, 0x21, 0x00


	//----- nvinfo : EIATTR_KPARAM_INFO
	.align		4
.L_13:
        /*0038*/ 	.byte	0x04, 0x17
        /*003a*/ 	.short	(.L_15 - .L_14)
.L_14:
        /*003c*/ 	.word	0x00000000
        /*0040*/ 	.short	0x0000
        /*0042*/ 	.short	0x0000
        /*0044*/ 	.byte	0x00, 0xf5, 0x21, 0x00


	//----- nvinfo : EIATTR_SPARSE_MMA_MASK
	.align		4
.L_15:
        /*0048*/ 	.byte	0x03, 0x50
        /*004a*/ 	.short	0x0000


	//----- nvinfo : EIATTR_MAXREG_COUNT
	.align		4
        /*004c*/ 	.byte	0x03, 0x1b
        /*004e*/ 	.short	0x00ff


	//----- nvinfo : EIATTR_NUM_BARRIERS
	.align		4
        /*0050*/ 	.byte	0x02, 0x4c
        /*0052*/ 	.byte	0x01
	.zero		1


	//----- nvinfo : EIATTR_MERCURY_ISA_VERSION
	.align		4
        /*0054*/ 	.byte	0x03, 0x5f
        /*0056*/ 	.short	0x0101


	//----- nvinfo : EIATTR_VRC_CTA_INIT_COUNT
	.align		4
        /*0058*/ 	.byte	0x02, 0x4a
	.zero		1
	.zero		1


	//----- nvinfo : EIATTR_EXIT_INSTR_OFFSETS
	.align		4
        /*005c*/ 	.byte	0x04, 0x1c
        /*005e*/ 	.short	(.L_17 - .L_16)


	//   ....[0]....
.L_16:
        /*0060*/ 	.word	0x000017d0


	//----- nvinfo : EIATTR_CBANK_PARAM_SIZE
	.align		4
.L_17:
        /*0064*/ 	.byte	0x03, 0x19
        /*0066*/ 	.short	0x001c


	//----- nvinfo : EIATTR_PARAM_CBANK
	.align		4
        /*0068*/ 	.byte	0x04, 0x0a
        /*006a*/ 	.short	(.L_19 - .L_18)
	.align		4
.L_18:
        /*006c*/ 	.word	index@(.nv.constant0._Z11matmulTiledPiS_S_i)
        /*0070*/ 	.short	0x0380
        /*0072*/ 	.short	0x001c


	//----- nvinfo : EIATTR_SW_WAR
	.align		4
.L_19:
        /*0074*/ 	.byte	0x04, 0x36
        /*0076*/ 	.short	(.L_21 - .L_20)
.L_20:
        /*0078*/ 	.word	0x00000008
.L_21:


//--------------------- .nv.callgraph             --------------------------
	.section	.nv.callgraph,"",@"SHT_CUDA_CALLGRAPH"
	.align	4
	.sectionentsize	8
	.align		4
        /*0000*/ 	.word	0x00000000
	.align		4
        /*0004*/ 	.word	0xffffffff
	.align		4
        /*0008*/ 	.word	0x00000000
	.align		4
        /*000c*/ 	.word	0xfffffffe
	.align		4
        /*0010*/ 	.word	0x00000000
	.align		4
        /*0014*/ 	.word	0xfffffffd
	.align		4
        /*0018*/ 	.word	0x00000000
	.align		4
        /*001c*/ 	.word	0xfffffffc


//--------------------- .text._Z11matmulTiledPiS_S_i --------------------------
	.section	.text._Z11matmulTiledPiS_S_i,"ax",@progbits
	.align	128
        .global         _Z11matmulTiledPiS_S_i
        .type           _Z11matmulTiledPiS_S_i,@function
        .size           _Z11matmulTiledPiS_S_i,(.L_x_6 - _Z11matmulTiledPiS_S_i)
        .other          _Z11matmulTiledPiS_S_i,@"STO_CUDA_ENTRY STV_DEFAULT"
_Z11matmulTiledPiS_S_i:
.text._Z11matmulTiledPiS_S_i:
[----:B------:R-:W-:Y:S08]  /*0000*/  LDC R1, c[0x0][0x37c] ;  /* 0x0000df00ff017b82 */ /* 0x000ff00000000800 */
[----:B------:R-:W0:Y:S01]  /*0010*/  LDC R0, c[0x0][0x398] ;  /* 0x0000e600ff007b82 */ /* 0x000e220000000800 */
[----:B------:R-:W1:Y:S01]  /*0020*/  S2R R6, SR_TID.Y ;  /* 0x0000000000067919 */ /* 0x000e620000002200 */
[----:B------:R-:W2:Y:S01]  /*0030*/  LDCU.64 UR8, c[0x0][0x358] ;  /* 0x00006b00ff0877ac */ /* 0x000ea20008000a00 */
[----:B------:R-:W-:Y:S01]  /*0040*/  HFMA2 R27, -RZ, RZ, 0, 0 ;  /* 0x00000000ff1b7431 */ /* 0x000fe200000001ff */
[----:B------:R-:W1:Y:S01]  /*0050*/  S2R R19, SR_CTAID.Y ;  /* 0x0000000000137919 */ /* 0x000e620000002600 */
[----:B------:R-:W3:Y:S01]  /*0060*/  S2R R3, SR_TID.X ;  /* 0x0000000000037919 */ /* 0x000ee20000002100 */
[----:B------:R-:W4:Y:S01]  /*0070*/  S2R R2, SR_CTAID.X ;  /* 0x0000000000027919 */ /* 0x000f220000002500 */
[----:B0-----:R-:W-:-:S02]  /*0080*/  ISETP.GE.AND P0, PT, R0, 0x1, PT ;  /* 0x000000010000780c */ /* 0x001fc40003f06270 */
[----:B-1----:R-:W-:-:S11]  /*0090*/  LEA R19, R19, R6, 0x4 ;  /* 0x0000000613137211 */ /* 0x002fd600078e20ff */
[----:B--234-:R-:W-:Y:S05]  /*00a0*/  @!P0 BRA `(.L_x_0) ;  /* 0x0000001400b48947 */ /* 0x01cfea0003800000 */
[----:B------:R-:W0:Y:S01]  /*00b0*/  S2UR UR6, SR_CgaCtaId ;  /* 0x00000000000679c3 */ /* 0x000e220000008800 */
[----:B------:R-:W-:Y:S01]  /*00c0*/  IADD3 R4, PT, PT, R0, 0xf, RZ ;  /* 0x0000000f00047810 */ /* 0x000fe20007ffe0ff */
[----:B------:R-:W-:Y:S01]  /*00d0*/  UMOV UR4, 0x400 ;  /* 0x0000040000047882 */ /* 0x000fe20000000000 */
[C---:B------:R-:W-:Y:S01]  /*00e0*/  LEA R16, R6.reuse, R3, 0x4 ;  /* 0x0000000306107211 */ /* 0x040fe200078e20ff */
[----:B------:R-:W-:Y:S01]  /*00f0*/  UIADD3 UR5, UPT, UPT, UR4, 0x400, URZ ;  /* 0x0000040004057890 */ /* 0x000fe2000fffe0ff */
[----:B------:R-:W-:Y:S01]  /*0100*/  SHF.R.U32.HI R4, RZ, 0x4, R4 ;  /* 0x00000004ff047819 */ /* 0x000fe20000011604 */
[-CC-:B------:R-:W-:Y:S01]  /*0110*/  IMAD R25, R6, R0.reuse, R3.reuse ;  /* 0x0000000006197224 */ /* 0x180fe200078e0203 */
[----:B------:R-:W-:Y:S01]  /*0120*/  MOV R27, RZ ;  /* 0x000000ff001b7202 */ /* 0x000fe20000000f00 */
[----:B------:R-:W1:Y:S01]  /*0130*/  LDC.64 R22, c[0x0][0x380] ;  /* 0x0000e000ff167b82 */ /* 0x000e620000000a00 */
[----:B------:R-:W-:Y:S01]  /*0140*/  IADD3 R5, PT, PT, -R4, RZ, RZ ;  /* 0x000000ff04057210 */ /* 0x000fe20007ffe1ff */
[----:B------:R-:W-:Y:S01]  /*0150*/  IMAD R4, R19, R0, R3 ;  /* 0x0000000013047224 */ /* 0x000fe200078e0203 */
[----:B------:R-:W-:-:S02]  /*0160*/  LEA R25, R2, R25, 0x4 ;  /* 0x0000001902197211 */ /* 0x000fc400078e20ff */
[----:B------:R-:W-:-:S03]  /*0170*/  ISETP.GE.AND P0, PT, R5, RZ, PT ;  /* 0x000000ff0500720c */ /* 0x000fc60003f06270 */
[----:B------:R-:W2:Y:S01]  /*0180*/  LDC.64 R20, c[0x0][0x388] ;  /* 0x0000e200ff147b82 */ /* 0x000ea20000000a00 */
[----:B0-----:R-:W-:Y:S02]  /*0190*/  ULEA UR4, UR6, UR4, 0x18 ;  /* 0x0000000406047291 */ /* 0x001fe4000f8ec0ff */
[----:B------:R-:W-:-:S04]  /*01a0*/  ULEA UR5, UR6, UR5, 0x18 ;  /* 0x0000000506057291 */ /* 0x000fc8000f8ec0ff */
[----:B------:R-:W-:Y:S02]  /*01b0*/  LEA R7, R6, UR4, 0x6 ;  /* 0x0000000406077c11 */ /* 0x000fe4000f8e30ff */
[C---:B------:R-:W-:Y:S02]  /*01c0*/  LEA R17, R16.reuse, UR4, 0x2 ;  /* 0x0000000410117c11 */ /* 0x040fe4000f8e10ff */
[----:B------:R-:W-:Y:S02]  /*01d0*/  LEA R16, R16, UR5, 0x2 ;  /* 0x0000000510107c11 */ /* 0x000fe4000f8e10ff */
[----:B------:R-:W-:Y:S01]  /*01e0*/  LEA R6, R3, UR5, 0x2 ;  /* 0x0000000503067c11 */ /* 0x000fe2000f8e10ff */
[----:B------:R-:W-:Y:S06]  /*01f0*/  @P0 BRA `(.L_x_1) ;  /* 0x00000010009c0947 */ /* 0x000fec0003800000 */
[----:B------:R-:W-:Y:S02]  /*0200*/  IADD3 R8, PT, PT, -R5, RZ, RZ ;  /* 0x000000ff05087210 */ /* 0x000fe40007ffe1ff */
[----:B------:R-:W-:Y:S02]  /*0210*/  PLOP3.LUT P0, PT, PT, PT, PT, 0x80, 0x8 ;  /* 0x000000000008781c */ /* 0x000fe40003f0f070 */
[----:B------:R-:W-:-:S13]  /*0220*/  ISETP.GT.AND P1, PT, R8, 0x3, PT ;  /* 0x000000030800780c */ /* 0x000fda0003f24270 */
[----:B------:R-:W-:Y:S05]  /*0230*/  @!P1 BRA `(.L_x_2) ;  /* 0x0000000800f89947 */ /* 0x000fea0003800000 */
[----:B------:R-:W0:Y:S01]  /*0240*/  LDC.64 R14, c[0x0][0x380] ;  /* 0x0000e000ff0e7b82 */ /* 0x000e220000000a00 */
[----:B------:R-:W-:-:S07]  /*0250*/  PLOP3.LUT P0, PT, PT, PT, PT, 0x8, 0x80 ;  /* 0x000000000080781c */ /* 0x000fce0003f0e170 */
[----:B------:R-:W3:Y:S06]  /*0260*/  LDC.64 R12, c[0x0][0x388] ;  /* 0x0000e200ff0c7b82 */ /* 0x000eec0000000a00 */
.L_x_3:
[----:B0-----:R-:W-:-:S04]  /*0270*/  IMAD.WIDE R8, R4, 0x4, R14 ;  /* 0x0000000404087825 */ /* 0x001fc800078e020e */
[----:B---3--:R-:W-:Y:S01]  /*0280*/  IMAD.WIDE R28, R25, 0x4, R12 ;  /* 0x00000004191c7825 */ /* 0x008fe200078e020c */
[----:B------:R-:W3:Y:S05]  /*0290*/  LDG.E R18, desc[UR8][R8.64] ;  /* 0x0000000808127981 */ /* 0x000eea000c1e1900 */
[----:B------:R-:W4:Y:S01]  /*02a0*/  LDG.E R29, desc[UR8][R28.64] ;  /* 0x000000081c1d7981 */ /* 0x000f22000c1e1900 */
[----:B------:R-:W-:-:S03]  /*02b0*/  LEA R25, R0, R25, 0x4 ;  /* 0x0000001900197211 */ /* 0x000fc600078e20ff */
[----:B---3--:R-:W-:Y:S04]  /*02c0*/  STS [R17], R18 ;  /* 0x0000001211007388 */ /* 0x008fe80000000800 */
[----:B----4-:R0:W-:Y:S01]  /*02d0*/  STS [R16], R29 ;  /* 0x0000001d10007388 */ /* 0x0101e20000000800 */
[----:B------:R-:W-:Y:S01]  /*02e0*/  BAR.SYNC.DEFER_BLOCKING 0x0 ;  /* 0x0000000000007b1d */ /* 0x000fe20000010000 */
[----:B0-----:R-:W-:-:S05]  /*02f0*/  IADD3 R29, PT, PT, R4, 0x10, RZ ;  /* 0x00000010041d7810 */ /* 0x001fca0007ffe0ff */
[----:B------:R-:W-:Y:S01]  /*0300*/  IMAD.WIDE R28, R29, 0x4, R14 ;  /* 0x000000041d1c7825 */ /* 0x000fe200078e020e */
[----:B------:R-:W-:Y:S04]  /*0310*/  LDS R24, [R6] ;  /* 0x0000000006187984 */ /* 0x000fe80000000800 */
[----:B------:R-:W0:Y:S04]  /*0320*/  LDS.128 R8, [R7] ;  /* 0x0000000007087984 */ /* 0x000e280000000c00 */
[----:B------:R-:W3:Y:S04]  /*0330*/  LDS R26, [R6+0x40] ;  /* 0x00004000061a7984 */ /* 0x000ee80000000800 */
[----:B------:R-:W-:Y:S01]  /*0340*/  LDS R18, [R6+0x100] ;  /* 0x0001000006127984 */ /* 0x000fe20000000800 */
[----:B0-----:R-:W-:-:S03]  /*0350*/  IMAD R24, R8, R24, R27 ;  /* 0x0000001808187224 */ /* 0x001fc600078e021b */
[----:B------:R-:W0:Y:S01]  /*0360*/  LDS R27, [R6+0x80] ;  /* 0x00008000061b7984 */ /* 0x000e220000000800 */
[----:B---3--:R-:W-:-:S03]  /*0370*/  IMAD R9, R26, R9, R24 ;  /* 0x000000091a097224 */ /* 0x008fc600078e0218 */
[----:B------:R-:W3:Y:S04]  /*0380*/  LDS R8, [R6+0xc0] ;  /* 0x0000c00006087984 */ /* 0x000ee80000000800 */
[----:B------:R-:W-:Y:S04]  /*0390*/  LDS R24, [R6+0x140] ;  /* 0x0001400006187984 */ /* 0x000fe80000000800 */
[----:B------:R-:W-:Y:S01]  /*03a0*/  LDS R26, [R6+0x1c0] ;  /* 0x0001c000061a7984 */ /* 0x000fe20000000800 */
[----:B0-----:R-:W-:-:S04]  /*03b0*/  IMAD R10, R27, R10, R9 ;  /* 0x0000000a1b0a7224 */ /* 0x001fc800078e0209 */
[----:B---3--:R-:W-:Y:S02]  /*03c0*/  IMAD R27, R8, R11, R10 ;  /* 0x0000000b081b7224 */ /* 0x008fe400078e020a */
[----:B------:R-:W0:Y:S02]  /*03d0*/  LDS.128 R8, [R7+0x10] ;  /* 0x0000100007087984 */ /* 0x000e240000000c00 */
[----:B0-----:R-:W-:Y:S02]  /*03e0*/  IMAD R8, R8, R18, R27 ;  /* 0x0000001208087224 */ /* 0x001fe400078e021b */
[----:B------:R-:W0:Y:S02]  /*03f0*/  LDS R18, [R6+0x180] ;  /* 0x0001800006127984 */ /* 0x000e240000000800 */
[----:B------:R-:W-:Y:S02]  /*0400*/  IMAD R9, R24, R9, R8 ;  /* 0x0000000918097224 */ /* 0x000fe400078e0208 */
[----:B------:R-:W-:Y:S02]  /*0410*/  LDS R24, [R6+0x240] ;  /* 0x0002400006187984 */ /* 0x000fe40000000800 */
[----:B0-----:R-:W-:-:S02]  /*0420*/  IMAD R10, R18, R10, R9 ;  /* 0x0000000a120a7224 */ /* 0x001fc400078e0209 */
[----:B------:R-:W-:Y:S02]  /*0430*/  LDS R18, [R6+0x200] ;  /* 0x0002000006127984 */ /* 0x000fe40000000800 */
[----:B------:R-:W-:Y:S02]  /*0440*/  IMAD R27, R26, R11, R10 ;  /* 0x0000000b1a1b7224 */ /* 0x000fe400078e020a */
[----:B------:R-:W0:Y:S04]  /*0450*/  LDS.128 R8, [R7+0x20] ;  /* 0x0000200007087984 */ /* 0x000e280000000c00 */
[----:B------:R-:W-:Y:S01]  /*0460*/  LDS R26, [R6+0x2c0] ;  /* 0x0002c000061a7984 */ /* 0x000fe20000000800 */
[----:B0-----:R-:W-:-:S03]  /*0470*/  IMAD R8, R8, R18, R27 ;  /* 0x0000001208087224 */ /* 0x001fc600078e021b */
[----:B------:R-:W0:Y:S01]  /*0480*/  LDS R18, [R6+0x280] ;  /* 0x0002800006127984 */ /* 0x000e220000000800 */
[----:B------:R-:W-:-:S03]  /*0490*/  IMAD R9, R24, R9, R8 ;  /* 0x0000000918097224 */ /* 0x000fc600078e0208 */
[----:B------:R-:W-:Y:S01]  /*04a0*/  LDS R24, [R6+0x340] ;  /* 0x0003400006187984 */ /* 0x000fe20000000800 */
[----:B0-----:R-:W-:-:S03]  /*04b0*/  IMAD R10, R18, R10, R9 ;  /* 0x0000000a120a7224 */ /* 0x001fc600078e0209 */
[----:B------:R-:W-:Y:S01]  /*04c0*/  LDS R18, [R6+0x300] ;  /* 0x0003000006127984 */ /* 0x000fe20000000800 */
[----:B------:R-:W-:-:S03]  /*04d0*/  IMAD R27, R26, R11, R10 ;  /* 0x0000000b1a1b7224 */ /* 0x000fc600078e020a */
[----:B------:R-:W0:Y:S02]  /*04e0*/  LDS.128 R8, [R7+0x30] ;  /* 0x0000300007087984 */ /* 0x000e240000000c00 */
[----:B0-----:R-:W-:Y:S02]  /*04f0*/  IMAD R8, R8, R18, R27 ;  /* 0x0000001208087224 */ /* 0x001fe400078e021b */
[----:B------:R-:W0:Y:S01]  /*0500*/  LDS R18, [R6+0x380] ;  /* 0x0003800006127984 */ /* 0x000e220000000800 */
[----:B------:R-:W-:-:S04]  /*0510*/  IMAD.WIDE R26, R25, 0x4, R12 ;  /* 0x00000004191a7825 */ /* 0x000fc800078e020c */
[----:B------:R-:W-:Y:S02]  /*0520*/  IMAD R9, R24, R9, R8 ;  /* 0x0000000918097224 */ /* 0x000fe400078e0208 */
[----:B------:R-:W3:Y:S01]  /*0530*/  LDS R8, [R6+0x3c0] ;  /* 0x0003c00006087984 */ /* 0x000ee20000000800 */
[----:B------:R-:W-:Y:S06]  /*0540*/  BAR.SYNC.DEFER_BLOCKING 0x0 ;  /* 0x0000000000007b1d */ /* 0x000fec0000010000 */
[----:B------:R-:W4:Y:S04]  /*0550*/  LDG.E R28, desc[UR8][R28.64] ;  /* 0x000000081c1c7981 */ /* 0x000f28000c1e1900 */
[----:B------:R-:W5:Y:S01]  /*0560*/  LDG.E R27, desc[UR8][R26.64] ;  /* 0x000000081a1b7981 */ /* 0x000f62000c1e1900 */
[----:B0-----:R-:W-:-:S04]  /*0570*/  IMAD R10, R18, R10, R9 ;  /* 0x0000000a120a7224 */ /* 0x001fc800078e0209 */
[----:B---3--:R-:W-:Y:S01]  /*0580*/  IMAD R18, R8, R11, R10 ;  /* 0x0000000b08127224 */ /* 0x008fe200078e020a */
[----:B----4-:R-:W-:Y:S04]  /*0590*/  STS [R17], R28 ;  /* 0x0000001c11007388 */ /* 0x010fe80000000800 */
[----:B-----5:R-:W-:Y:S01]  /*05a0*/  STS [R16], R27 ;  /* 0x0000001b10007388 */ /* 0x020fe20000000800 */
[----:B------:R-:W-:Y:S06]  /*05b0*/  BAR.SYNC.DEFER_BLOCKING 0x0 ;  /* 0x0000000000007b1d */ /* 0x000fec0000010000 */
[----:B------:R-:W-:Y:S04]  /*05c0*/  LDS R24, [R6] ;  /* 0x0000000006187984 */ /* 0x000fe80000000800 */
[----:B------:R-:W0:Y:S04]  /*05d0*/  LDS.128 R8, [R7] ;  /* 0x0000000007087984 */ /* 0x000e280000000c00 */
[----:B------:R-:W3:Y:S01]  /*05e0*/  LDS R26, [R6+0x40] ;  /* 0x00004000061a7984 */ /* 0x000ee20000000800 */
[----:B0-----:R-:W-:-:S03]  /*05f0*/  IMAD R8, R8, R24, R18 ;  /* 0x0000001808087224 */ /* 0x001fc600078e0212 */
[----:B------:R-:W0:Y:S04]  /*0600*/  LDS R18, [R6+0x80] ;  /* 0x0000800006127984 */ /* 0x000e280000000800 */
[----:B------:R-:W4:Y:S01]  /*0610*/  LDS R24, [R6+0xc0] ;  /* 0x0000c00006187984 */ /* 0x000f220000000800 */
[----:B---3--:R-:W-:-:S03]  /*0620*/  IMAD R9, R26, R9, R8 ;  /* 0x000000091a097224 */ /* 0x008fc600078e0208 */
[----:B------:R-:W-:Y:S01]  /*0630*/  LDS R26, [R6+0x1c0] ;  /* 0x0001c000061a7984 */ /* 0x000fe20000000800 */
[----:B0-----:R-:W-:-:S03]  /*0640*/  IMAD R10, R18, R10, R9 ;  /* 0x0000000a120a7224 */ /* 0x001fc600078e0209 */
[----:B------:R-:W-:Y:S01]  /*0650*/  LDS R18, [R6+0x100] ;  /* 0x0001000006127984 */ /* 0x000fe20000000800 */
[----:B----4-:R-:W-:-:S03]  /*0660*/  IMAD R27, R24, R11, R10 ;  /* 0x0000000b181b7224 */ /* 0x010fc600078e020a */
[----:B------:R-:W0:Y:S04]  /*0670*/  LDS.128 R8, [R7+0x10] ;  /* 0x0000100007087984 */ /* 0x000e280000000c00 */
[----:B------:R-:W3:Y:S01]  /*0680*/  LDS R24, [R6+0x140] ;  /* 0x0001400006187984 */ /* 0x000ee20000000800 */
[----:B0-----:R-:W-:-:S03]  /*0690*/  IMAD R8, R8, R18, R27 ;  /* 0x0000001208087224 */ /* 0x001fc600078e021b */
[----:B------:R-:W0:Y:S01]  /*06a0*/  LDS R18, [R6+0x180] ;  /* 0x0001800006127984 */ /* 0x000e220000000800 */
[----:B---3--:R-:W-:-:S03]  /*06b0*/  IMAD R9, R24, R9, R8 ;  /* 0x0000000918097224 */ /* 0x008fc600078e0208 */
[----:B------:R-:W-:Y:S01]  /*06c0*/  LDS R24, [R6+0x240] ;  /* 0x0002400006187984 */ /* 0x000fe20000000800 */
[----:B0-----:R-:W-:-:S03]  /*06d0*/  IMAD R10, R18, R10, R9 ;  /* 0x0000000a120a7224 */ /* 0x001fc600078e0209 */
[----:B------:R-:W-:Y:S01]  /*06e0*/  LDS R18, [R6+0x200] ;  /* 0x0002000006127984 */ /* 0x000fe20000000800 */
[----:B------:R-:W-:-:S03]  /*06f0*/  IMAD R27, R26, R11, R10 ;  /* 0x0000000b1a1b7224 */ /* 0x000fc600078e020a */
        /* <DEDUP_REMOVED lines=9> */
[----:B------:R-:W0:Y:S01]  /*0790*/  LDS.128 R8, [R7+0x30] ;  /* 0x0000300007087984 */ /* 0x000e220000000c00 */
[----:B------:R-:W-:Y:S02]  /*07a0*/  IADD3 R29, PT, PT, R4, 0x20, RZ ;  /* 0x00000020041d7810 */ /* 0x000fe40007ffe0ff */
[----:B------:R-:W-:-:S03]  /*07b0*/  LEA R25, R0, R25, 0x4 ;  /* 0x0000001900197211 */ /* 0x000fc600078e20ff */
[----:B------:R-:W-:-:S04]  /*07c0*/  IMAD.WIDE R28, R29, 0x4, R14 ;  /* 0x000000041d1c7825 */ /* 0x000fc800078e020e */
[----:B0-----:R-:W-:Y:S02]  /*07d0*/  IMAD R8, R8, R18, R27 ;  /* 0x0000001208087224 */ /* 0x001fe400078e021b */
[----:B------:R-:W0:Y:S02]  /*07e0*/  LDS R18, [R6+0x380] ;  /* 0x0003800006127984 */ /* 0x000e240000000800 */
[----:B------:R-:W-:Y:S02]  /*07f0*/  IMAD R9, R24, R9, R8 ;  /* 0x0000000918097224 */ /* 0x000fe400078e0208 */
[----:B------:R-:W3:Y:S01]  /*0800*/  LDS R8, [R6+0x3c0] ;  /* 0x0003c00006087984 */ /* 0x000ee20000000800 */
[----:B------:R-:W-:Y:S01]  /*0810*/  BAR.SYNC.DEFER_BLOCKING 0x0 ;  /* 0x0000000000007b1d */ /* 0x000fe20000010000 */
[----:B------:R-:W-:-:S05]  /*0820*/  IMAD.WIDE R26, R25, 0x4, R12 ;  /* 0x00000004191a7825 */ /* 0x000fca00078e020c */
        /* <DEDUP_REMOVED lines=83> */
[----:B------:R-:W-:-:S04]  /*0d60*/  IADD3 R5, PT, PT, R5, 0x4, RZ ;  /* 0x0000000405057810 */ /* 0x000fc80007ffe0ff */
[----:B------:R-:W-:Y:S01]  /*0d70*/  ISETP.GE.AND P1, PT, R5, -0x3, PT ;  /* 0xfffffffd0500780c */ /* 0x000fe20003f26270 */
[----:B0-----:R-:W-:Y:S02]  /*0d80*/  IMAD R8, R8, R18, R27 ;  /* 0x0000001208087224 */ /* 0x001fe400078e021b */
[----:B------:R-:W0:Y:S04]  /*0d90*/  LDS R18, [R6+0x380] ;  /* 0x0003800006127984 */ /* 0x000e280000000800 */
[----:B------:R-:W3:Y:S01]  /*0da0*/  LDS R27, [R6+0x3c0] ;  /* 0x0003c000061b7984 */ /* 0x000ee20000000800 */
[----:B------:R-:W-:Y:S01]  /*0db0*/  IMAD R9, R24, R9, R8 ;  /* 0x0000000918097224 */ /* 0x000fe200078e0208 */
[----:B------:R-:W-:Y:S02]  /*0dc0*/  IADD3 R4, PT, PT, R4, 0x40, RZ ;  /* 0x0000004004047810 */ /* 0x000fe40007ffe0ff */
[----:B------:R-:W-:Y:S01]  /*0dd0*/  LEA R25, R0, R25, 0x4 ;  /* 0x0000001900197211 */ /* 0x000fe200078e20ff */
[----:B0-----:R-:W-:-:S04]  /*0de0*/  IMAD R10, R18, R10, R9 ;  /* 0x0000000a120a7224 */ /* 0x001fc800078e0209 */
[----:B---3--:R-:W-:Y:S01]  /*0df0*/  IMAD R27, R27, R11, R10 ;  /* 0x0000000b1b1b7224 */ /* 0x008fe200078e020a */
[----:B------:R-:W-:Y:S06]  /*0e00*/  BAR.SYNC.DEFER_BLOCKING 0x0 ;  /* 0x0000000000007b1d */ /* 0x000fec0000010000 */
[----:B------:R-:W-:Y:S05]  /*0e10*/  @!P1 BRA `(.L_x_3) ;  /* 0xfffffff400149947 */ /* 0x000fea000383ffff */
.L_x_2:
[----:B------:R-:W-:-:S04]  /*0e20*/  IADD3 R8, PT, PT, -R5, RZ, RZ ;  /* 0x000000ff05087210 */ /* 0x000fc80007ffe1ff */
[----:B------:R-:W-:-:S13]  /*0e30*/  ISETP.GT.AND P1, PT, R8, 0x1, PT ;  /* 0x000000010800780c */ /* 0x000fda0003f24270 */
[----:B------:R-:W-:Y:S05]  /*0e40*/  @!P1 BRA `(.L_x_4) ;  /* 0x0000000400809947 */ /* 0x000fea0003800000 */
[----:B------:R-:W0:Y:S08]  /*0e50*/  LDC.64 R14, c[0x0][0x380] ;  /* 0x0000e000ff0e7b82 */ /* 0x000e300000000a00 */
[----:B------:R-:W3:Y:S01]  /*0e60*/  LDC.64 R12, c[0x0][0x388] ;  /* 0x0000e200ff0c7b82 */ /* 0x000ee20000000a00 */
[----:B0-----:R-:W-:-:S05]  /*0e70*/  IMAD.WIDE R8, R4, 0x4, R14 ;  /* 0x0000000404087825 */ /* 0x001fca00078e020e */
[----:B------:R-:W4:Y:S01]  /*0e80*/  LDG.E R18, desc[UR8][R8.64] ;  /* 0x0000000808127981 */ /* 0x000f22000c1e1900 */
[----:B---3--:R-:W-:-:S06]  /*0e90*/  IMAD.WIDE R28, R25, 0x4, R12 ;  /* 0x00000004191c7825 */ /* 0x008fcc00078e020c */
[----:B------:R-:W3:Y:S04]  /*0ea0*/  LDG.E R29, desc[UR8][R28.64] ;  /* 0x000000081c1d7981 */ /* 0x000ee8000c1e1900 */
[----:B----4-:R-:W-:Y:S04]  /*0eb0*/  STS [R17], R18 ;  /* 0x0000001211007388 */ /* 0x010fe80000000800 */
[----:B---3--:R-:W-:Y:S01]  /*0ec0*/  STS [R16], R29 ;  /* 0x0000001d10007388 */ /* 0x008fe20000000800 */
[----:B------:R-:W-:Y:S06]  /*0ed0*/  BAR.SYNC.DEFER_BLOCKING 0x0 ;  /* 0x0000000000007b1d */ /* 0x000fec0000010000 */
[----:B------:R-:W-:Y:S04]  /*0ee0*/  LDS R24, [R6] ;  /* 0x0000000006187984 */ /* 0x000fe80000000800 */
[----:B------:R-:W0:Y:S04]  /*0ef0*/  LDS.128 R8, [R7] ;  /* 0x0000000007087984 */ /* 0x000e280000000c00 */
[----:B------:R-:W3:Y:S04]  /*0f00*/  LDS R26, [R6+0x40] ;  /* 0x00004000061a7984 */ /* 0x000ee80000000800 */
[----:B------:R-:W-:Y:S01]  /*0f10*/  LDS R18, [R6+0x100] ;  /* 0x0001000006127984 */ /* 0x000fe20000000800 */
[----:B0-----:R-:W-:-:S03]  /*0f20*/  IMAD R24, R8, R24, R27 ;  /* 0x0000001808187224 */ /* 0x001fc600078e021b */
[----:B------:R-:W0:Y:S04]  /*0f30*/  LDS R27, [R6+0x80] ;  /* 0x00008000061b7984 */ /* 0x000e280000000800 */
[----:B------:R-:W4:Y:S01]  /*0f40*/  LDS R8, [R6+0xc0] ;  /* 0x0000c00006087984 */ /* 0x000f220000000800 */
[----:B---3--:R-:W-:-:S03]  /*0f50*/  IMAD R9, R26, R9, R24 ;  /* 0x000000091a097224 */ /* 0x008fc600078e0218 */
[----:B------:R-:W-:Y:S04]  /*0f60*/  LDS R24, [R6+0x140] ;  /* 0x0001400006187984 */ /* 0x000fe80000000800 */
[----:B------:R-:W-:Y:S01]  /*0f70*/  LDS R26, [R6+0x1c0] ;  /* 0x0001c000061a7984 */ /* 0x000fe20000000800 */
[----:B0-----:R-:W-:-:S04]  /*0f80*/  IMAD R10, R27, R10, R9 ;  /* 0x0000000a1b0a7224 */ /* 0x001fc800078e0209 */
[----:B----4-:R-:W-:Y:S02]  /*0f90*/  IMAD R27, R8, R11, R10 ;  /* 0x0000000b081b7224 */ /* 0x010fe400078e020a */
        /* <DEDUP_REMOVED lines=14> */
[----:B0-----:R-:W-:Y:S01]  /*1080*/  IMAD R10, R18, R10, R9 ;  /* 0x0000000a120a7224 */ /* 0x001fe200078e0209 */
[----:B------:R-:W-:Y:S02]  /*1090*/  IADD3 R29, PT, PT, R4, 0x10, RZ ;  /* 0x00000010041d7810 */ /* 0x000fe40007ffe0ff */
[----:B------:R-:W-:Y:S01]  /*10a0*/  LDS R18, [R6+0x380] ;  /* 0x0003800006127984 */ /* 0x000fe20000000800 */
[----:B------:R-:W-:-:S03]  /*10b0*/  IMAD R24, R26, R11, R10 ;  /* 0x0000000b1a187224 */ /* 0x000fc600078e020a */
[----:B------:R-:W0:Y:S01]  /*10c0*/  LDS.128 R8, [R7+0x30] ;  /* 0x0000300007087984 */ /* 0x000e220000000c00 */
[----:B------:R-:W-:Y:S01]  /*10d0*/  LEA R25, R0, R25, 0x4 ;  /* 0x0000001900197211 */ /* 0x000fe200078e20ff */
[----:B0-----:R-:W-:Y:S02]  /*10e0*/  IMAD R24, R8, R27, R24 ;  /* 0x0000001b08187224 */ /* 0x001fe400078e0218 */
[----:B------:R-:W-:Y:S01]  /*10f0*/  IMAD.WIDE R26, R29, 0x4, R14 ;  /* 0x000000041d1a7825 */ /* 0x000fe200078e020e */
[----:B------:R-:W-:Y:S03]  /*1100*/  LDS R8, [R6+0x3c0] ;  /* 0x0003c00006087984 */ /* 0x000fe60000000800 */
[----:B------:R-:W-:Y:S02]  /*1110*/  IMAD.WIDE R28, R25, 0x4, R12 ;  /* 0x00000004191c7825 */ /* 0x000fe400078e020c */
[----:B------:R-:W0:Y:S01]  /*1120*/  LDS R12, [R6+0x340] ;  /* 0x00034000060c7984 */ /* 0x000e220000000800 */
[----:B------:R-:W-:Y:S06]  /*1130*/  BAR.SYNC.DEFER_BLOCKING 0x0 ;  /* 0x0000000000007b1d */ /* 0x000fec0000010000 */
[----:B------:R-:W3:Y:S04]  /*1140*/  LDG.E R26, desc[UR8][R26.64] ;  /* 0x000000081a1a7981 */ /* 0x000ee8000c1e1900 */
[----:B------:R-:W4:Y:S01]  /*1150*/  LDG.E R29, desc[UR8][R28.64] ;  /* 0x000000081c1d7981 */ /* 0x000f22000c1e1900 */
[----:B0-----:R-:W-:-:S04]  /*1160*/  IMAD R9, R12, R9, R24 ;  /* 0x000000090c097224 */ /* 0x001fc800078e0218 */
[----:B------:R-:W-:-:S04]  /*1170*/  IMAD R9, R18, R10, R9 ;  /* 0x0000000a12097224 */ /* 0x000fc800078e0209 */
[----:B------:R-:W-:Y:S01]  /*1180*/  IMAD R8, R8, R11, R9 ;  /* 0x0000000b08087224 */ /* 0x000fe200078e0209 */
[----:B------:R-:W-:Y:S02]  /*1190*/  PLOP3.LUT P0, PT, PT, PT, PT, 0x8, 0x80 ;  /* 0x000000000080781c */ /* 0x000fe40003f0e170 */
[----:B------:R-:W-:Y:S02]  /*11a0*/  IADD3 R5, PT, PT, R5, 0x2, RZ ;  /* 0x0000000205057810 */ /* 0x000fe40007ffe0ff */
[----:B------:R-:W-:Y:S02]  /*11b0*/  IADD3 R4, PT, PT, R4, 0x20, RZ ;  /* 0x0000002004047810 */ /* 0x000fe40007ffe0ff */
[----:B------:R-:W-:Y:S01]  /*11c0*/  LEA R25, R0, R25, 0x4 ;  /* 0x0000001900197211 */ /* 0x000fe200078e20ff */
[----:B---3--:R-:W-:Y:S04]  /*11d0*/  STS [R17], R26 ;  /* 0x0000001a11007388 */ /* 0x008fe80000000800 */
[----:B----4-:R-:W-:Y:S01]  /*11e0*/  STS [R16], R29 ;  /* 0x0000001d10007388 */ /* 0x010fe20000000800 */
[----:B------:R-:W-:Y:S06]  /*11f0*/  BAR.SYNC.DEFER_BLOCKING 0x0 ;  /* 0x0000000000007b1d */ /* 0x000fec0000010000 */
[----:B------:R-:W-:Y:S04]  /*1200*/  LDS R27, [R6] ;  /* 0x00000000061b7984 */ /* 0x000fe80000000800 */
[----:B------:R-:W0:Y:S04]  /*1210*/  LDS.128 R12, [R7] ;  /* 0x00000000070c7984 */ /* 0x000e280000000c00 */
[----:B------:R-:W3:Y:S04]  /*1220*/  LDS R24, [R6+0x40] ;  /* 0x0000400006187984 */ /* 0x000ee80000000800 */
[----:B------:R-:W4:Y:S04]  /*1230*/  LDS R18, [R6+0x80] ;  /* 0x0000800006127984 */ /* 0x000f280000000800 */
[----:B------:R-:W-:Y:S01]  /*1240*/  LDS R26, [R6+0x100] ;  /* 0x00010000061a7984 */ /* 0x000fe20000000800 */
[----:B0-----:R-:W-:-:S03]  /*1250*/  IMAD R8, R12, R27, R8 ;  /* 0x0000001b0c087224 */ /* 0x001fc600078e0208 */
[----:B------:R-:W0:Y:S01]  /*1260*/  LDS R12, [R6+0xc0] ;  /* 0x0000c000060c7984 */ /* 0x000e220000000800 */
[----:B---3--:R-:W-:-:S03]  /*1270*/  IMAD R13, R24, R13, R8 ;  /* 0x0000000d180d7224 */ /* 0x008fc600078e0208 */
[----:B------:R-:W3:Y:S04]  /*1280*/  LDS.128 R8, [R7+0x10] ;  /* 0x0000100007087984 */ /* 0x000ee80000000c00 */
[----:B------:R-:W5:Y:S04]  /*1290*/  LDS R24, [R6+0x140] ;  /* 0x0001400006187984 */ /* 0x000f680000000800 */
[----:B------:R-:W1:Y:S01]  /*12a0*/  LDS R27, [R6+0x180] ;  /* 0x00018000061b7984 */ /* 0x000e620000000800 */
[----:B----4-:R-:W-:-:S03]  /*12b0*/  IMAD R13, R18, R14, R13 ;  /* 0x0000000e120d7224 */ /* 0x010fc600078e020d */
[----:B------:R-:W-:Y:S01]  /*12c0*/  LDS R18, [R6+0x240] ;  /* 0x0002400006127984 */ /* 0x000fe20000000800 */
[----:B0-----:R-:W-:-:S04]  /*12d0*/  IMAD R13, R12, R15, R13 ;  /* 0x0000000f0c0d7224 */ /* 0x001fc800078e020d */
[----:B---3--:R-:W-:Y:S02]  /*12e0*/  IMAD R13, R8, R26, R13 ;  /* 0x0000001a080d7224 */ /* 0x008fe400078e020d */
[----:B------:R-:W0:Y:S02]  /*12f0*/  LDS R8, [R6+0x1c0] ;  /* 0x0001c00006087984 */ /* 0x000e240000000800 */
[----:B-----5:R-:W-:Y:S02]  /*1300*/  IMAD R9, R24, R9, R13 ;  /* 0x0000000918097224 */ /* 0x020fe400078e020d */
[----:B------:R-:W-:Y:S04]  /*1310*/  LDS R24, [R6+0x200] ;  /* 0x0002000006187984 */ /* 0x000fe80000000800 */
[----:B------:R-:W3:Y:S01]  /*1320*/  LDS.128 R12, [R7+0x20] ;  /* 0x00002000070c7984 */ /* 0x000ee20000000c00 */
[----:B-1----:R-:W-:-:S03]  /*1330*/  IMAD R9, R27, R10, R9 ;  /* 0x0000000a1b097224 */ /* 0x002fc600078e0209 */
[----:B------:R-:W1:Y:S04]  /*1340*/  LDS R27, [R6+0x280] ;  /* 0x00028000061b7984 */ /* 0x000e680000000800 */
[----:B------:R-:W-:Y:S01]  /*1350*/  LDS R26, [R6+0x380] ;  /* 0x00038000061a7984 */ /* 0x000fe20000000800 */
[----:B0-----:R-:W-:-:S04]  /*1360*/  IMAD R9, R8, R11, R9 ;  /* 0x0000000b08097224 */ /* 0x001fc800078e0209 */
[----:B---3--:R-:W-:Y:S02]  /*1370*/  IMAD R9, R12, R24, R9 ;  /* 0x000000180c097224 */ /* 0x008fe400078e0209 */
[----:B------:R-:W0:Y:S02]  /*1380*/  LDS R12, [R6+0x2c0] ;  /* 0x0002c000060c7984 */ /* 0x000e240000000800 */
[----:B------:R-:W-:Y:S02]  /*1390*/  IMAD R18, R18, R13, R9 ;  /* 0x0000000d12127224 */ /* 0x000fe400078e0209 */
[----:B------:R-:W-:Y:S04]  /*13a0*/  LDS R13, [R6+0x300] ;  /* 0x00030000060d7984 */ /* 0x000fe80000000800 */
[----:B------:R-:W3:Y:S04]  /*13b0*/  LDS.128 R8, [R7+0x30] ;  /* 0x0000300007087984 */ /* 0x000ee80000000c00 */
[----:B------:R-:W4:Y:S01]  /*13c0*/  LDS R24, [R6+0x340] ;  /* 0x0003400006187984 */ /* 0x000f220000000800 */
[----:B-1----:R-:W-:-:S03]  /*13d0*/  IMAD R18, R27, R14, R18 ;  /* 0x0000000e1b127224 */ /* 0x002fc600078e0212 */
[----:B------:R-:W1:Y:S01]  /*13e0*/  LDS R14, [R6+0x3c0] ;  /* 0x0003c000060e7984 */ /* 0x000e620000000800 */
[----:B0-----:R-:W-:-:S04]  /*13f0*/  IMAD R12, R12, R15, R18 ;  /* 0x0000000f0c0c7224 */ /* 0x001fc800078e0212 */
[----:B---3--:R-:W-:-:S04]  /*1400*/  IMAD R8, R8, R13, R12 ;  /* 0x0000000d08087224 */ /* 0x008fc800078e020c */
[----:B----4-:R-:W-:-:S04]  /*1410*/  IMAD R9, R24, R9, R8 ;  /* 0x0000000918097224 */ /* 0x010fc800078e0208 */
[----:B------:R-:W-:-:S04]  /*1420*/  IMAD R9, R26, R10, R9 ;  /* 0x0000000a1a097224 */ /* 0x000fc800078e0209 */
[----:B-1----:R-:W-:Y:S01]  /*1430*/  IMAD R27, R14, R11, R9 ;  /* 0x0000000b0e1b7224 */ /* 0x002fe200078e0209 */
[----:B------:R-:W-:Y:S06]  /*1440*/  BAR.SYNC.DEFER_BLOCKING 0x0 ;  /* 0x0000000000007b1d */ /* 0x000fec0000010000 */
.L_x_4:
[----:B------:R-:W-:-:S13]  /*1450*/  ISETP.NE.OR P0, PT, R5, RZ, P0 ;  /* 0x000000ff0500720c */ /* 0x000fda0000705670 */
[----:B------:R-:W-:Y:S05]  /*1460*/  @!P0 BRA `(.L_x_0) ;  /* 0x0000000000c48947 */ /* 0x000fea0003800000 */
.L_x_1:
[----:B-1----:R-:W-:-:S04]  /*1470*/  IMAD.WIDE R10, R4, 0x4, R22 ;  /* 0x00000004040a7825 */ /* 0x002fc800078e0216 */
[----:B--2---:R-:W-:Y:S02]  /*1480*/  IMAD.WIDE R8, R25, 0x4, R20 ;  /* 0x0000000419087825 */ /* 0x004fe400078e0214 */
[----:B------:R-:W2:Y:S04]  /*1490*/  LDG.E R10, desc[UR8][R10.64] ;  /* 0x000000080a0a7981 */ /* 0x000ea8000c1e1900 */
[----:B------:R-:W3:Y:S01]  /*14a0*/  LDG.E R18, desc[UR8][R8.64] ;  /* 0x0000000808127981 */ /* 0x000ee2000c1e1900 */
[----:B------:R-:W-:Y:S02]  /*14b0*/  IADD3 R5, PT, PT, R5, 0x1, RZ ;  /* 0x0000000105057810 */ /* 0x000fe40007ffe0ff */
[----:B------:R-:W-:Y:S02]  /*14c0*/  IADD3 R4, PT, PT, R4, 0x10, RZ ;  /* 0x0000001004047810 */ /* 0x000fe40007ffe0ff */
[----:B------:R-:W-:-:S02]  /*14d0*/  ISETP.NE.AND P0, PT, R5, RZ, PT ;  /* 0x000000ff0500720c */ /* 0x000fc40003f05270 */
[----:B------:R-:W-:Y:S01]  /*14e0*/  LEA R25, R0, R25, 0x4 ;  /* 0x0000001900197211 */ /* 0x000fe200078e20ff */
[----:B--2---:R-:W-:Y:S04]  /*14f0*/  STS [R17], R10 ;  /* 0x0000000a11007388 */ /* 0x004fe80000000800 */
[----:B---3--:R-:W-:Y:S01]  /*1500*/  STS [R16], R18 ;  /* 0x0000001210007388 */ /* 0x008fe20000000800 */
[----:B------:R-:W-:Y:S06]  /*1510*/  BAR.SYNC.DEFER_BLOCKING 0x0 ;  /* 0x0000000000007b1d */ /* 0x000fec0000010000 */
[----:B------:R-:W-:Y:S04]  /*1520*/  LDS R24, [R6] ;  /* 0x0000000006187984 */ /* 0x000fe80000000800 */
[----:B------:R-:W0:Y:S04]  /*1530*/  LDS.128 R12, [R7] ;  /* 0x00000000070c7984 */ /* 0x000e280000000c00 */
[----:B------:R-:W1:Y:S04]  /*1540*/  LDS R26, [R6+0x40] ;  /* 0x00004000061a7984 */ /* 0x000e680000000800 */
[----:B------:R-:W2:Y:S04]  /*1550*/  LDS R29, [R6+0x80] ;  /* 0x00008000061d7984 */ /* 0x000ea80000000800 */
[----:B------:R-:W-:Y:S04]  /*1560*/  LDS.128 R8, [R7+0x10] ;  /* 0x0000100007087984 */ /* 0x000fe80000000c00 */
[----:B------:R-:W-:Y:S01]  /*1570*/  LDS R18, [R6+0x140] ;  /* 0x0001400006127984 */ /* 0x000fe20000000800 */
[----:B0-----:R-:W-:-:S03]  /*1580*/  IMAD R24, R12, R24, R27 ;  /* 0x000000180c187224 */ /* 0x001fc600078e021b */
[----:B------:R-:W0:Y:S01]  /*1590*/  LDS R12, [R6+0xc0] ;  /* 0x0000c000060c7984 */ /* 0x000e220000000800 */
[----:B-1----:R-:W-:-:S03]  /*15a0*/  IMAD R13, R26, R13, R24 ;  /* 0x0000000d1a0d7224 */ /* 0x002fc600078e0218 */
[----:B------:R-:W1:Y:S01]  /*15b0*/  LDS R24, [R6+0x100] ;  /* 0x0001000006187984 */ /* 0x000e620000000800 */
[----:B--2---:R-:W-:-:S03]  /*15c0*/  IMAD R13, R29, R14, R13 ;  /* 0x0000000e1d0d7224 */ /* 0x004fc600078e020d */
[----:B------:R-:W2:Y:S04]  /*15d0*/  LDS R27, [R6+0x180] ;  /* 0x00018000061b7984 */ /* 0x000ea80000000800 */
[----:B------:R-:W-:Y:S01]  /*15e0*/  LDS R26, [R6+0x380] ;  /* 0x00038000061a7984 */ /* 0x000fe20000000800 */
[----:B0-----:R-:W-:-:S04]  /*15f0*/  IMAD R13, R12, R15, R13 ;  /* 0x0000000f0c0d7224 */ /* 0x001fc800078e020d */
[----:B-1----:R-:W-:Y:S02]  /*1600*/  IMAD R13, R8, R24, R13 ;  /* 0x00000018080d7224 */ /* 0x002fe400078e020d */
[----:B------:R-:W0:Y:S02]  /*1610*/  LDS R8, [R6+0x1c0] ;  /* 0x0001c00006087984 */ /* 0x000e240000000800 */
[----:B------:R-:W-:Y:S02]  /*1620*/  IMAD R9, R18, R9, R13 ;  /* 0x0000000912097224 */ /* 0x000fe400078e020d */
[----:B------:R-:W-:Y:S02]  /*1630*/  LDS R24, [R6+0x200] ;  /* 0x0002000006187984 */ /* 0x000fe40000000800 */
[----:B--2---:R-:W-:Y:S02]  /*1640*/  IMAD R9, R27, R10, R9 ;  /* 0x0000000a1b097224 */ /* 0x004fe400078e0209 */
[----:B------:R-:W1:Y:S04]  /*1650*/  LDS.128 R12, [R7+0x20] ;  /* 0x00002000070c7984 */ /* 0x000e680000000c00 */
[----:B------:R-:W2:Y:S04]  /*1660*/  LDS R18, [R6+0x240] ;  /* 0x0002400006127984 */ /* 0x000ea80000000800 */
[----:B------:R-:W3:Y:S01]  /*1670*/  LDS R27, [R6+0x280] ;  /* 0x00028000061b7984 */ /* 0x000ee20000000800 */
[----:B0-----:R-:W-:-:S04]  /*1680*/  IMAD R9, R8, R11, R9 ;  /* 0x0000000b08097224 */ /* 0x001fc800078e0209 */
[----:B-1----:R-:W-:Y:S02]  /*1690*/  IMAD R9, R12, R24, R9 ;  /* 0x000000180c097224 */ /* 0x002fe400078e0209 */
[----:B------:R-:W0:Y:S02]  /*16a0*/  LDS R12, [R6+0x2c0] ;  /* 0x0002c000060c7984 */ /* 0x000e240000000800 */
[----:B--2---:R-:W-:Y:S02]  /*16b0*/  IMAD R18, R18, R13, R9 ;  /* 0x0000000d12127224 */ /* 0x004fe400078e0209 */
[----:B------:R-:W-:Y:S02]  /*16c0*/  LDS R13, [R6+0x300] ;  /* 0x00030000060d7984 */ /* 0x000fe40000000800 */
[----:B---3--:R-:W-:Y:S02]  /*16d0*/  IMAD R18, R27, R14, R18 ;  /* 0x0000000e1b127224 */ /* 0x008fe400078e0212 */
[----:B------:R-:W1:Y:S04]  /*16e0*/  LDS.128 R8, [R7+0x30] ;  /* 0x0000300007087984 */ /* 0x000e680000000c00 */
[----:B------:R-:W2:Y:S04]  /*16f0*/  LDS R24, [R6+0x340] ;  /* 0x0003400006187984 */ /* 0x000ea80000000800 */
[----:B------:R-:W3:Y:S01]  /*1700*/  LDS R14, [R6+0x3c0] ;  /* 0x0003c000060e7984 */ /* 0x000ee20000000800 */
[----:B0-----:R-:W-:-:S04]  /*1710*/  IMAD R12, R12, R15, R18 ;  /* 0x0000000f0c0c7224 */ /* 0x001fc800078e0212 */
[----:B-1----:R-:W-:-:S04]  /*1720*/  IMAD R8, R8, R13, R12 ;  /* 0x0000000d08087224 */ /* 0x002fc800078e020c */
[----:B--2---:R-:W-:-:S04]  /*1730*/  IMAD R9, R24, R9, R8 ;  /* 0x0000000918097224 */ /* 0x004fc800078e0208 */
[----:B------:R-:W-:-:S04]  /*1740*/  IMAD R9, R26, R10, R9 ;  /* 0x0000000a1a097224 */ /* 0x000fc800078e0209 */
[----:B---3--:R-:W-:Y:S01]  /*1750*/  IMAD R27, R14, R11, R9 ;  /* 0x0000000b0e1b7224 */ /* 0x008fe200078e0209 */
[----:B------:R-:W-:Y:S06]  /*1760*/  BAR.SYNC.DEFER_BLOCKING 0x0 ;  /* 0x0000000000007b1d */ /* 0x000fec0000010000 */
[----:B------:R-:W-:Y:S05]  /*1770*/  @P0 BRA `(.L_x_1) ;  /* 0xfffffffc003c0947 */ /* 0x000fea000383ffff */
.L_x_0:
[----:B------:R-:W0:Y:S01]  /*1780*/  LDC.64 R4, c[0x0][0x390] ;  /* 0x0000e400ff047b82 */ /* 0x000e220000000a00 */
[----:B------:R-:W-:-:S05]  /*1790*/  LEA R2, R2, R3, 0x4 ;  /* 0x0000000302027211 */ /* 0x000fca00078e20ff */
[----:B------:R-:W-:-:S04]  /*17a0*/  IMAD R3, R19, R0, R2 ;  /* 0x0000000013037224 */ /* 0x000fc800078e0202 */
[----:B0-----:R-:W-:-:S05]  /*17b0*/  IMAD.WIDE R2, R3, 0x4, R4 ;  /* 0x0000000403027825 */ /* 0x001fca00078e0204 */
[----:B------:R-:W-:Y:S01]  /*17c0*/  STG.E desc[UR8][R2.64], R27 ;  /* 0x0000001b02007986 */ /* 0x000fe2000c101908 */
[----:B------:R-:W-:Y:S05]  /*17d0*/  EXIT ;  /* 0x000000000000794d */ /* 0x000fea0003800000 */
.L_x_5:
[----:B------:R-:W-:-:S00]  /*17e0*/  BRA `(.L_x_5) ;  /* 0xfffffffc00fc7947 */ /* 0x000fc0000383ffff */
[----:B------:R-:W-:-:S00]  /*17f0*/  NOP ;  /* 0x0000000000007918 */ /* 0x000fc00000000000 */
        /* <DEDUP_REMOVED lines=8> */
.L_x_6:


//--------------------- .nv.shared._Z11matmulTiledPiS_S_i --------------------------
	.section	.nv.shared._Z11matmulTiledPiS_S_i,"aw",@nobits
	.sectionflags	@""
	.align	4
.nv.shared._Z11matmulTiledPiS_S_i:
	.zero		3072


//--------------------- .nv.shared.reserved.0     --------------------------
	.section	.nv.shared.reserved.0,"aw",@nobits
	.weak		__nv_reservedSMEM_offset_0_alias
	.size		__nv_reservedSMEM_offset_0_alias, 0, 64
	.other		__nv_reservedSMEM_offset_0_alias,@"STO_CUDA_RESERVED_SHARED STV_DEFAULT"
__nv_reservedSMEM_offset_0_alias:
	.zero		0
	.zero		64


//--------------------- .nv.constant0._Z11matmulTiledPiS_S_i --------------------------
	.section	.nv.constant0._Z11matmulTiledPiS_S_i,"a",@progbits
	.sectionflags	@""
	.align	4
.nv.constant0._Z11matmulTiledPiS_S_i:
	.zero		924


//--------------------- SYMBOLS --------------------------

	.type		.nv.reservedSmem.offset0,@object
	.size		.nv.reservedSmem.offset0,0x4
	.type		.nv.reservedSmem.cap,@object
	.size		.nv.reservedSmem.cap,0x4
